	.headerflags	@"EF_CUDA_TEXMODE_UNIFIED EF_CUDA_64BIT_ADDRESS EF_CUDA_ACCELERATORS EF_CUDA_SM90 EF_CUDA_VIRTUAL_SM(EF_CUDA_SM90)"
	.elftype	@"ET_EXEC"


//--------------------- .nv.info                  --------------------------
	.section	.nv.info,"",@"SHT_CUDA_INFO"
	.align	4


	//----- nvinfo : EIATTR_REGCOUNT
	.align		4
        /*0000*/ 	.byte	0x04, 0x2f
        /*0002*/ 	.short	(.L_1 - .L_0)
	.align		4
.L_0:
        /*0004*/ 	.word	index@(triton_poi_fused_max_pool2d_with_indices_21)
        /*0008*/ 	.word	0x00000050


	//----- nvinfo : EIATTR_MIN_STACK_SIZE
	.align		4
.L_1:
        /*000c*/ 	.byte	0x04, 0x12
        /*000e*/ 	.short	(.L_3 - .L_2)
	.align		4
.L_2:
        /*0010*/ 	.word	index@(triton_poi_fused_max_pool2d_with_indices_21)
        /*0014*/ 	.word	0x00000008


	//----- nvinfo : EIATTR_FRAME_SIZE
	.align		4
.L_3:
        /*0018*/ 	.byte	0x04, 0x11
        /*001a*/ 	.short	(.L_5 - .L_4)
	.align		4
.L_4:
        /*001c*/ 	.word	index@(triton_poi_fused_max_pool2d_with_indices_21)
        /*0020*/ 	.word	0x00000008


	//----- nvinfo : EIATTR_MIN_STACK_SIZE
	.align		4
.L_5:
        /*0024*/ 	.byte	0x04, 0x12
        /*0026*/ 	.short	(.L_7 - .L_6)
	.align		4
.L_6:
        /*0028*/ 	.word	index@(triton_poi_fused_max_pool2d_with_indices_21)
        /*002c*/ 	.word	0x00000008
.L_7:


//--------------------- .nv.info.triton_poi_fused_max_pool2d_with_indices_21 --------------------------
	.section	.nv.info.triton_poi_fused_max_pool2d_with_indices_21,"",@"SHT_CUDA_INFO"
	.sectionflags	@""
	.align	4


	//----- nvinfo : EIATTR_CUDA_API_VERSION
	.align		4
        /*0000*/ 	.byte	0x04, 0x37
        /*0002*/ 	.short	(.L_9 - .L_8)
.L_8:
        /*0004*/ 	.word	0x0000007c


	//----- nvinfo : EIATTR_KPARAM_INFO
	.align		4
.L_9:
        /*0008*/ 	.byte	0x04, 0x17
        /*000a*/ 	.short	(.L_11 - .L_10)
.L_10:
        /*000c*/ 	.word	0x00000000
        /*0010*/ 	.short	0x0003
        /*0012*/ 	.short	0x0018
        /*0014*/ 	.byte	0x00, 0xf0, 0x11, 0x00


	//----- nvinfo : EIATTR_KPARAM_INFO
	.align		4
.L_11:
        /*0018*/ 	.byte	0x04, 0x17
        /*001a*/ 	.short	(.L_13 - .L_12)
.L_12:
        /*001c*/ 	.word	0x00000000
        /*0020*/ 	.short	0x0002
        /*0022*/ 	.short	0x0010
        /*0024*/ 	.byte	0x00, 0xf4, 0x21, 0x00


	//----- nvinfo : EIATTR_KPARAM_INFO
	.align		4
.L_13:
        /*0028*/ 	.byte	0x04, 0x17
        /*002a*/ 	.short	(.L_15 - .L_14)
.L_14:
        /*002c*/ 	.word	0x00000000
        /*0030*/ 	.short	0x0001
        /*0032*/ 	.short	0x0008
        /*0034*/ 	.byte	0x00, 0xf4, 0x21, 0x00


	//----- nvinfo : EIATTR_KPARAM_INFO
	.align		4
.L_15:
        /*0038*/ 	.byte	0x04, 0x17
        /*003a*/ 	.short	(.L_17 - .L_16)
.L_16:
        /*003c*/ 	.word	0x00000000
        /*0040*/ 	.short	0x0000
        /*0042*/ 	.short	0x0000
        /*0044*/ 	.byte	0x00, 0xf4, 0x21, 0x00


	//----- nvinfo : EIATTR_SPARSE_MMA_MASK
	.align		4
.L_17:
        /*0048*/ 	.byte	0x03, 0x50
        /*004a*/ 	.short	0x0000


	//----- nvinfo : EIATTR_MAXREG_COUNT
	.align		4
        /*004c*/ 	.byte	0x03, 0x1b
        /*004e*/ 	.short	0x00ff


	//----- nvinfo : EIATTR_EXIT_INSTR_OFFSETS
	.align		4
        /*0050*/ 	.byte	0x04, 0x1c
        /*0052*/ 	.short	(.L_19 - .L_18)


	//   ....[0]....
.L_18:
        /*0054*/ 	.word	0x000029a0


	//   ....[1]....
        /*0058*/ 	.word	0x000029c0


	//----- nvinfo : EIATTR_REQNTID
	.align		4
.L_19:
        /*005c*/ 	.byte	0x04, 0x10
        /*005e*/ 	.short	(.L_21 - .L_20)
.L_20:
        /*0060*/ 	.word	0x00000080
        /*0064*/ 	.word	0x00000001
        /*0068*/ 	.word	0x00000001


	//----- nvinfo : EIATTR_CBANK_PARAM_SIZE
	.align		4
.L_21:
        /*006c*/ 	.byte	0x03, 0x19
        /*006e*/ 	.short	0x001c


	//----- nvinfo : EIATTR_PARAM_CBANK
	.align		4
        /*0070*/ 	.byte	0x04, 0x0a
        /*0072*/ 	.short	(.L_23 - .L_22)
	.align		4
.L_22:
        /*0074*/ 	.word	index@(.nv.constant0.triton_poi_fused_max_pool2d_with_indices_21)
        /*0078*/ 	.short	0x0210
        /*007a*/ 	.short	0x001c


	//----- nvinfo : EIATTR_SW_WAR
	.align		4
.L_23:
        /*007c*/ 	.byte	0x04, 0x36
        /*007e*/ 	.short	(.L_25 - .L_24)
.L_24:
        /*0080*/ 	.word	0x00000008
.L_25:


//--------------------- .nv.callgraph             --------------------------
	.section	.nv.callgraph,"",@"SHT_CUDA_CALLGRAPH"
	.align	4
	.sectionentsize	8
	.align		4
        /*0000*/ 	.word	0x00000000
	.align		4
        /*0004*/ 	.word	0xffffffff
	.align		4
        /*0008*/ 	.word	0x00000000
	.align		4
        /*000c*/ 	.word	0xfffffffe
	.align		4
        /*0010*/ 	.word	0x00000000
	.align		4
        /*0014*/ 	.word	0xfffffffd
	.align		4
        /*0018*/ 	.word	0x00000000
	.align		4
        /*001c*/ 	.word	0xfffffffc


//--------------------- .text.triton_poi_fused_max_pool2d_with_indices_21 --------------------------
	.section	.text.triton_poi_fused_max_pool2d_with_indices_21,"ax",@progbits
	.sectionflags	@"SHF_BARRIERS=1"
	.align	128
        .global         triton_poi_fused_max_pool2d_with_indices_21
        .type           triton_poi_fused_max_pool2d_with_indices_21,@function
        .size           triton_poi_fused_max_pool2d_with_indices_21,(.L_x_1 - triton_poi_fused_max_pool2d_with_indices_21)
        .other          triton_poi_fused_max_pool2d_with_indices_21,@"STO_CUDA_ENTRY STV_DEFAULT"
triton_poi_fused_max_pool2d_with_indices_21:
.text.triton_poi_fused_max_pool2d_with_indices_21:
[----:B------:R-:W0:Y:S01]  /*0000*/  LDC R1, c[0x0][0x28] ;  /* 0x00000a00ff017b82 */ /* 0x000e220000000800 */
[----:B------:R-:W1:Y:S01]  /*0010*/  S2R R0, SR_TID.X ;  /* 0x0000000000007919 */ /* 0x000e620000002100 */
[----:B------:R-:W-:-:S06]  /*0020*/  IMAD.MOV.U32 R28, RZ, RZ, RZ ;  /* 0x000000ffff1c7224 */ /* 0x000fcc00078e00ff */
[----:B------:R-:W2:Y:S01]  /*0030*/  LDC.64 R10, c[0x0][0x210] ;  /* 0x00008400ff0a7b82 */ /* 0x000ea20000000a00 */
[----:B------:R-:W-:Y:S01]  /*0040*/  IMAD.MOV.U32 R2, RZ, RZ, RZ ;  /* 0x000000ffff027224 */ /* 0x000fe200078e00ff */
[----:B------:R-:W3:Y:S01]  /*0050*/  S2R R26, SR_CTAID.X ;  /* 0x00000000001a7919 */ /* 0x000ee20000002500 */
[----:B------:R-:W-:Y:S02]  /*0060*/  CS2R R12, SRZ ;  /* 0x00000000000c7805 */ /* 0x000fe4000001ff00 */
[----:B------:R-:W-:Y:S02]  /*0070*/  CS2R R14, SRZ ;  /* 0x00000000000e7805 */ /* 0x000fe4000001ff00 */
[----:B------:R-:W-:Y:S02]  /*0080*/  CS2R R16, SRZ ;  /* 0x0000000000107805 */ /* 0x000fe4000001ff00 */
[----:B------:R-:W-:Y:S01]  /*0090*/  CS2R R18, SRZ ;  /* 0x0000000000127805 */ /* 0x000fe2000001ff00 */
[----:B------:R-:W-:Y:S01]  /*00a0*/  ULDC.64 UR6, c[0x0][0x208] ;  /* 0x0000820000067ab9 */ /* 0x000fe20000000a00 */
[----:B0-----:R-:W-:-:S02]  /*00b0*/  VIADD R1, R1, 0xfffffff8 ;  /* 0xfffffff801017836 */ /* 0x001fc40000000000 */
[----:B-1----:R-:W-:Y:S02]  /*00c0*/  IMAD.SHL.U32 R35, R0, 0x8, RZ ;  /* 0x0000000800237824 */ /* 0x002fe400078e00ff */
[----:B---3--:R-:W-:-:S03]  /*00d0*/  IMAD.SHL.U32 R77, R26, 0x400, RZ ;  /* 0x000004001a4d7824 */ /* 0x008fc600078e00ff */
[----:B------:R-:W-:-:S04]  /*00e0*/  LOP3.LUT R35, R35, 0x3f8, RZ, 0xc0, !PT ;  /* 0x000003f823237812 */ /* 0x000fc800078ec0ff */
[----:B------:R-:W-:-:S04]  /*00f0*/  LOP3.LUT R29, R77, R35, RZ, 0xfc, !PT ;  /* 0x000000234d1d7212 */ /* 0x000fc800078efcff */
[--C-:B------:R-:W-:Y:S01]  /*0100*/  SHF.R.S32.HI R3, RZ, 0x1f, R29.reuse ;  /* 0x0000001fff037819 */ /* 0x100fe2000001141d */
[C-C-:B------:R-:W-:Y:S01]  /*0110*/  IMAD.HI R4, R29.reuse, -0x1f8fc7e3, R28.reuse ;  /* 0xe070381d1d047827 */ /* 0x140fe200078e021c */
[----:B------:R-:W-:Y:S02]  /*0120*/  ISETP.GE.AND P0, PT, R29, 0x14d100, PT ;  /* 0x0014d1001d00780c */ /* 0x000fe40003f06270 */
[----:B------:R-:W-:Y:S01]  /*0130*/  LEA.HI R0, R3, R29, RZ, 0x6 ;  /* 0x0000001d03007211 */ /* 0x000fe200078f30ff */
[----:B------:R-:W-:Y:S01]  /*0140*/  IMAD.HI R28, R29, -0x3b3b6c9d, R28 ;  /* 0xc4c493631d1c7827 */ /* 0x000fe200078e021c */
[----:B------:R-:W-:Y:S02]  /*0150*/  SHF.R.U32.HI R5, RZ, 0x1f, R4 ;  /* 0x0000001fff057819 */ /* 0x000fe40000011604 */
[----:B------:R-:W-:Y:S02]  /*0160*/  SHF.R.S32.HI R3, RZ, 0x6, R0 ;  /* 0x00000006ff037819 */ /* 0x000fe40000011400 */
[----:B------:R-:W-:Y:S01]  /*0170*/  LEA.HI.SX32 R5, R4, R5, 0x14 ;  /* 0x0000000504057211 */ /* 0x000fe200078fa2ff */
[----:B------:R-:W-:Y:S01]  /*0180*/  IMAD.MOV.U32 R4, RZ, RZ, RZ ;  /* 0x000000ffff047224 */ /* 0x000fe200078e00ff */
[----:B------:R-:W-:Y:S01]  /*0190*/  SHF.R.U32.HI R9, RZ, 0x1f, R28 ;  /* 0x0000001fff097819 */ /* 0x000fe2000001161c */
[----:B------:R-:W-:-:S03]  /*01a0*/  IMAD.HI R2, R3, -0x1f8fc7e3, R2 ;  /* 0xe070381d03027827 */ /* 0x000fc600078e0202 */
[----:B------:R-:W-:Y:S02]  /*01b0*/  LEA.HI.SX32 R28, R28, R9, 0xe ;  /* 0x000000091c1c7211 */ /* 0x000fe400078f72ff */
[----:B------:R-:W-:-:S04]  /*01c0*/  SHF.R.U32.HI R7, RZ, 0x1f, R2 ;  /* 0x0000001fff077819 */ /* 0x000fc80000011602 */
[----:B------:R-:W-:Y:S01]  /*01d0*/  LEA.HI R7, R2, R7, RZ, 0x1a ;  /* 0x0000000702077211 */ /* 0x000fe200078fd0ff */
[----:B------:R-:W-:-:S04]  /*01e0*/  IMAD.HI R2, R5, -0x1f8fc7e3, R4 ;  /* 0xe070381d05027827 */ /* 0x000fc800078e0204 */
[----:B------:R-:W-:Y:S01]  /*01f0*/  IMAD R7, R7, -0x49, R3 ;  /* 0xffffffb707077824 */ /* 0x000fe200078e0203 */
[----:B------:R-:W-:-:S03]  /*0200*/  SHF.R.U32.HI R3, RZ, 0x1f, R2 ;  /* 0x0000001fff037819 */ /* 0x000fc60000011602 */
[----:B------:R-:W-:Y:S01]  /*0210*/  IMAD.SHL.U32 R7, R7, 0x80, RZ ;  /* 0x0000008007077824 */ /* 0x000fe200078e00ff */
[----:B------:R-:W-:Y:S02]  /*0220*/  LEA.HI R4, R2, R3, RZ, 0x1a ;  /* 0x0000000302047211 */ /* 0x000fe400078fd0ff */
[----:B------:R-:W-:Y:S01]  /*0230*/  LOP3.LUT R3, R0, 0xffffffc0, RZ, 0xc0, !PT ;  /* 0xffffffc000037812 */ /* 0x000fe200078ec0ff */
[----:B------:R-:W-:Y:S02]  /*0240*/  IMAD R28, R28, 0x151a40, R7 ;  /* 0x00151a401c1c7824 */ /* 0x000fe400078e0207 */
[----:B------:R-:W-:Y:S02]  /*0250*/  IMAD R5, R4, -0x49, R5 ;  /* 0xffffffb704057824 */ /* 0x000fe400078e0205 */
[----:B------:R-:W-:Y:S02]  /*0260*/  IMAD.IADD R24, R29, 0x1, -R3 ;  /* 0x000000011d187824 */ /* 0x000fe400078e0a03 */
[----:B------:R-:W-:-:S02]  /*0270*/  VIADD R27, R28, 0x40 ;  /* 0x000000401c1b7836 */ /* 0x000fc40000000000 */
[C---:B------:R-:W-:Y:S02]  /*0280*/  IMAD.IADD R0, R24.reuse, 0x1, R28 ;  /* 0x0000000118007824 */ /* 0x040fe400078e021c */
[----:B------:R-:W-:Y:S02]  /*0290*/  IMAD.IADD R2, R24, 0x1, R27 ;  /* 0x0000000118027824 */ /* 0x000fe400078e021b */
[C---:B------:R-:W-:Y:S02]  /*02a0*/  IMAD R0, R5.reuse, 0x4980, R0 ;  /* 0x0000498005007824 */ /* 0x040fe400078e0200 */
[----:B------:R-:W-:Y:S02]  /*02b0*/  IMAD R6, R5, 0x4980, R2 ;  /* 0x0000498005067824 */ /* 0x000fe400078e0202 */
[----:B--2---:R-:W-:-:S04]  /*02c0*/  IMAD.WIDE R2, R0, 0x4, R10 ;  /* 0x0000000400027825 */ /* 0x004fc800078e020a */
[----:B------:R-:W-:Y:S01]  /*02d0*/  IMAD.WIDE R6, R6, 0x4, R10 ;  /* 0x0000000406067825 */ /* 0x000fe200078e020a */
[----:B------:R-:W2:Y:S04]  /*02e0*/  @!P0 LDG.E.128 R12, desc[UR6][R2.64] ;  /* 0x00000006020c8981 */ /* 0x000ea8000c1e1d00 */
[----:B------:R-:W2:Y:S01]  /*02f0*/  @!P0 LDG.E.128 R16, desc[UR6][R6.64] ;  /* 0x0000000606108981 */ /* 0x000ea2000c1e1d00 */
[----:B------:R-:W-:Y:S01]  /*0300*/  VIADD R41, R28, 0x80 ;  /* 0x000000801c297836 */ /* 0x000fe20000000000 */
[----:B------:R-:W-:Y:S02]  /*0310*/  CS2R R20, SRZ ;  /* 0x0000000000147805 */ /* 0x000fe4000001ff00 */
[----:B------:R-:W-:Y:S01]  /*0320*/  CS2R R22, SRZ ;  /* 0x0000000000167805 */ /* 0x000fe2000001ff00 */
[----:B------:R-:W-:-:S04]  /*0330*/  IMAD.IADD R0, R24, 0x1, R41 ;  /* 0x0000000118007824 */ /* 0x000fc800078e0229 */
[----:B------:R-:W-:-:S04]  /*0340*/  IMAD R0, R5, 0x4980, R0 ;  /* 0x0000498005007824 */ /* 0x000fc800078e0200 */
[----:B------:R-:W-:-:S05]  /*0350*/  IMAD.WIDE R8, R0, 0x4, R10 ;  /* 0x0000000400087825 */ /* 0x000fca00078e020a */
[----:B------:R-:W3:Y:S01]  /*0360*/  @!P0 LDG.E.128 R20, desc[UR6][R8.64] ;  /* 0x0000000608148981 */ /* 0x000ee2000c1e1d00 */
[----:B------:R-:W-:-:S04]  /*0370*/  VIADD R48, R28, 0x24c0 ;  /* 0x000024c01c307836 */ /* 0x000fc80000000000 */
[----:B------:R-:W-:-:S04]  /*0380*/  IMAD.IADD R10, R24, 0x1, R48 ;  /* 0x00000001180a7824 */ /* 0x000fc800078e0230 */
[----:B------:R-:W-:Y:S01]  /*0390*/  IMAD R10, R5, 0x4980, R10 ;  /* 0x00004980050a7824 */ /* 0x000fe200078e020a */
[----:B--2---:R-:W-:Y:S02]  /*03a0*/  FSETP.GT.AND P2, PT, R16, R12, PT ;  /* 0x0000000c1000720b */ /* 0x004fe40003f44000 */
[----:B------:R-:W-:Y:S02]  /*03b0*/  FSETP.GT.AND P4, PT, R18, R14, PT ;  /* 0x0000000e1200720b */ /* 0x000fe40003f84000 */
[----:B------:R-:W-:Y:S02]  /*03c0*/  FSETP.GT.AND P5, PT, R17, R13, PT ;  /* 0x0000000d1100720b */ /* 0x000fe40003fa4000 */
[----:B------:R-:W-:Y:S02]  /*03d0*/  FSETP.NAN.AND P1, PT, R16, R16, PT ;  /* 0x000000101000720b */ /* 0x000fe40003f28000 */
[----:B------:R-:W-:Y:S02]  /*03e0*/  FSETP.GT.AND P3, PT, R19, R15, PT ;  /* 0x0000000f1300720b */ /* 0x000fe40003f64000 */
[----:B------:R-:W-:-:S02]  /*03f0*/  P2R R2, PR, RZ, 0x4 ;  /* 0x00000004ff027803 */ /* 0x000fc40000000000 */
[----:B------:R-:W-:Y:S02]  /*0400*/  P2R R4, PR, RZ, 0x8 ;  /* 0x00000008ff047803 */ /* 0x000fe40000000000 */
[----:B------:R-:W-:Y:S02]  /*0410*/  @!P2 SEL R16, R16, R12, P1 ;  /* 0x0000000c1010a207 */ /* 0x000fe40000800000 */
[C---:B------:R-:W-:Y:S02]  /*0420*/  FSETP.NAN.AND P1, PT, R18.reuse, R18, PT ;  /* 0x000000121200720b */ /* 0x040fe40003f28000 */
[C---:B------:R-:W-:Y:S02]  /*0430*/  FSETP.NAN.AND P2, PT, R17.reuse, R17, PT ;  /* 0x000000111100720b */ /* 0x040fe40003f48000 */
[----:B------:R-:W-:Y:S02]  /*0440*/  @!P4 SEL R18, R18, R14, P1 ;  /* 0x0000000e1212c207 */ /* 0x000fe40000800000 */
[----:B------:R-:W-:-:S02]  /*0450*/  @!P5 SEL R17, R17, R13, P2 ;  /* 0x0000000d1111d207 */ /* 0x000fc40001000000 */
[----:B---3--:R-:W-:Y:S02]  /*0460*/  FSETP.NAN.AND P1, PT, R23, R23, PT ;  /* 0x000000171700720b */ /* 0x008fe40003f28000 */
[C---:B------:R-:W-:Y:S01]  /*0470*/  FSETP.NAN.AND P2, PT, R19.reuse, R19, PT ;  /* 0x000000131300720b */ /* 0x040fe20003f48000 */
[----:B------:R-:W-:Y:S01]  /*0480*/  VIADD R52, R28, 0x2500 ;  /* 0x000025001c347836 */ /* 0x000fe20000000000 */
[----:B------:R-:W-:Y:S02]  /*0490*/  LOP3.LUT R35, R77, 0x4, R35, 0xfe, !PT ;  /* 0x000000044d237812 */ /* 0x000fe400078efe23 */
[----:B------:R-:W-:Y:S02]  /*04a0*/  @!P3 SEL R19, R19, R15, P2 ;  /* 0x0000000f1313b207 */ /* 0x000fe40001000000 */
[----:B------:R-:W-:Y:S02]  /*04b0*/  FSETP.GEU.AND P2, PT, R18, R22, PT ;  /* 0x000000161200720b */ /* 0x000fe40003f4e000 */
[----:B------:R-:W-:-:S02]  /*04c0*/  FSETP.GEU.AND P3, PT, R19, R23, PT ;  /* 0x000000171300720b */ /* 0x000fc40003f6e000 */
[----:B------:R-:W-:Y:S02]  /*04d0*/  P2R R8, PR, RZ, 0x4 ;  /* 0x00000004ff087803 */ /* 0x000fe40000000000 */
[----:B------:R-:W-:Y:S02]  /*04e0*/  @!P1 SEL R23, R23, R19, !P3 ;  /* 0x0000001317179207 */ /* 0x000fe40005800000 */
[----:B------:R-:W-:Y:S01]  /*04f0*/  FSETP.NAN.AND P1, PT, R22, R22, PT ;  /* 0x000000161600720b */ /* 0x000fe20003f28000 */
[C---:B------:R-:W-:Y:S01]  /*0500*/  VIADD R53, R28.reuse, 0x2540 ;  /* 0x000025401c357836 */ /* 0x040fe20000000000 */
[----:B------:R-:W-:Y:S01]  /*0510*/  SHF.R.S32.HI R13, RZ, 0x1f, R29 ;  /* 0x0000001fff0d7819 */ /* 0x000fe2000001141d */
[C---:B------:R-:W-:Y:S01]  /*0520*/  VIADD R42, R28.reuse, 0x4980 ;  /* 0x000049801c2a7836 */ /* 0x040fe20000000000 */
[----:B------:R-:W-:Y:S01]  /*0530*/  P2R R12, PR, RZ, 0x8 ;  /* 0x00000008ff0c7803 */ /* 0x000fe20000000000 */
[C---:B------:R-:W-:Y:S01]  /*0540*/  VIADD R40, R28.reuse, 0x49c0 ;  /* 0x000049c01c287836 */ /* 0x040fe20000000000 */
[----:B------:R-:W-:Y:S01]  /*0550*/  P2R R0, PR, RZ, 0x10 ;  /* 0x00000010ff007803 */ /* 0x000fe20000000000 */
[----:B------:R-:W-:Y:S01]  /*0560*/  VIADD R73, R28, 0x4a00 ;  /* 0x00004a001c497836 */ /* 0x000fe20000000000 */
[----:B------:R-:W-:-:S05]  /*0570*/  P2R R11, PR, RZ, 0x20 ;  /* 0x00000020ff0b7803 */ /* 0x000fca0000000000 */
[----:B------:R-:W-:Y:S02]  /*0580*/  @!P1 SEL R22, R22, R18, !P2 ;  /* 0x0000001216169207 */ /* 0x000fe40005000000 */
[----:B------:R-:W-:Y:S02]  /*0590*/  CS2R R18, SRZ ;  /* 0x0000000000127805 */ /* 0x000fe4000001ff00 */
[-C--:B------:R-:W-:Y:S02]  /*05a0*/  FSETP.NAN.AND P1, PT, R21, R21.reuse, PT ;  /* 0x000000151500720b */ /* 0x080fe40003f28000 */
[----:B------:R-:W-:-:S04]  /*05b0*/  FSETP.GEU.AND P2, PT, R17, R21, PT ;  /* 0x000000151100720b */ /* 0x000fc80003f4e000 */
[----:B------:R-:W-:-:S07]  /*05c0*/  P2R R6, PR, RZ, 0x4 ;  /* 0x00000004ff067803 */ /* 0x000fce0000000000 */
[----:B------:R-:W-:Y:S02]  /*05d0*/  @!P1 SEL R21, R21, R17, !P2 ;  /* 0x0000001115159207 */ /* 0x000fe40005000000 */
[-C--:B------:R-:W-:Y:S02]  /*05e0*/  FSETP.GEU.AND P2, PT, R16, R20.reuse, PT ;  /* 0x000000141000720b */ /* 0x080fe40003f4e000 */
[----:B------:R-:W-:Y:S02]  /*05f0*/  FSETP.NAN.AND P1, PT, R20, R20, PT ;  /* 0x000000141400720b */ /* 0x000fe40003f28000 */
[----:B------:R-:W-:-:S05]  /*0600*/  P2R R7, PR, RZ, 0x4 ;  /* 0x00000004ff077803 */ /* 0x000fca0000000000 */
[----:B------:R0:W-:Y:S06]  /*0610*/  STL.64 [R1], R6 ;  /* 0x0000000601007387 */ /* 0x0001ec0000100a00 */
[----:B------:R-:W-:Y:S02]  /*0620*/  @!P1 SEL R20, R20, R16, !P2 ;  /* 0x0000001014149207 */ /* 0x000fe40005000000 */
[----:B------:R-:W-:Y:S01]  /*0630*/  CS2R R16, SRZ ;  /* 0x0000000000107805 */ /* 0x000fe2000001ff00 */
[----:B0-----:R-:W0:Y:S02]  /*0640*/  LDC.64 R6, c[0x0][0x210] ;  /* 0x00008400ff067b82 */ /* 0x001e240000000a00 */
[----:B0-----:R-:W-:-:S05]  /*0650*/  IMAD.WIDE R14, R10, 0x4, R6 ;  /* 0x000000040a0e7825 */ /* 0x001fca00078e0206 */
[----:B------:R0:W2:Y:S02]  /*0660*/  @!P0 LDG.E.128 R16, desc[UR6][R14.64] ;  /* 0x000000060e108981 */ /* 0x0000a4000c1e1d00 */
[----:B0-----:R-:W-:-:S04]  /*0670*/  IMAD.IADD R14, R24, 0x1, R52 ;  /* 0x00000001180e7824 */ /* 0x001fc800078e0234 */
[----:B------:R-:W-:-:S04]  /*0680*/  IMAD R14, R5, 0x4980, R14 ;  /* 0x00004980050e7824 */ /* 0x000fc800078e020e */
[----:B------:R-:W-:Y:S01]  /*0690*/  IMAD.WIDE R14, R14, 0x4, R6 ;  /* 0x000000040e0e7825 */ /* 0x000fe200078e0206 */
[-C--:B--2---:R-:W-:Y:S02]  /*06a0*/  FSETP.NAN.AND P1, PT, R16, R16.reuse, PT ;  /* 0x000000101000720b */ /* 0x084fe40003f28000 */
[----:B------:R-:W-:-:S04]  /*06b0*/  FSETP.GEU.AND P2, PT, R20, R16, PT ;  /* 0x000000101400720b */ /* 0x000fc80003f4e000 */
[----:B------:R-:W-:-:S07]  /*06c0*/  P2R R10, PR, RZ, 0x4 ;  /* 0x00000004ff0a7803 */ /* 0x000fce0000000000 */
[----:B------:R-:W-:Y:S02]  /*06d0*/  @!P1 SEL R16, R16, R20, !P2 ;  /* 0x0000001410109207 */ /* 0x000fe40005000000 */
[-C--:B------:R-:W-:Y:S02]  /*06e0*/  FSETP.NAN.AND P1, PT, R17, R17.reuse, PT ;  /* 0x000000111100720b */ /* 0x080fe40003f28000 */
[----:B------:R-:W-:-:S04]  /*06f0*/  FSETP.GEU.AND P2, PT, R21, R17, PT ;  /* 0x000000111500720b */ /* 0x000fc80003f4e000 */
[----:B------:R-:W-:-:S07]  /*0700*/  P2R R9, PR, RZ, 0x4 ;  /* 0x00000004ff097803 */ /* 0x000fce0000000000 */
[----:B------:R-:W-:Y:S02]  /*0710*/  @!P1 SEL R17, R17, R21, !P2 ;  /* 0x0000001511119207 */ /* 0x000fe40005000000 */
[----:B------:R-:W-:Y:S02]  /*0720*/  CS2R R20, SRZ ;  /* 0x0000000000147805 */ /* 0x000fe4000001ff00 */
[-C--:B------:R-:W-:Y:S02]  /*0730*/  FSETP.NAN.AND P1, PT, R18, R18.reuse, PT ;  /* 0x000000121200720b */ /* 0x080fe40003f28000 */
[----:B------:R-:W-:-:S04]  /*0740*/  FSETP.GEU.AND P2, PT, R22, R18, PT ;  /* 0x000000121600720b */ /* 0x000fc80003f4e000 */
[----:B------:R-:W-:-:S07]  /*0750*/  P2R R76, PR, RZ, 0x4 ;  /* 0x00000004ff4c7803 */ /* 0x000fce0000000000 */
[----:B------:R-:W-:Y:S02]  /*0760*/  @!P1 SEL R18, R18, R22, !P2 ;  /* 0x0000001612129207 */ /* 0x000fe40005000000 */
[-C--:B------:R-:W-:Y:S02]  /*0770*/  FSETP.NAN.AND P1, PT, R19, R19.reuse, PT ;  /* 0x000000131300720b */ /* 0x080fe40003f28000 */
[----:B------:R-:W-:-:S04]  /*0780*/  FSETP.GEU.AND P2, PT, R23, R19, PT ;  /* 0x000000131700720b */ /* 0x000fc80003f4e000 */
[----:B------:R-:W-:-:S07]  /*0790*/  P2R R75, PR, RZ, 0x4 ;  /* 0x00000004ff4b7803 */ /* 0x000fce0000000000 */
[----:B------:R-:W-:Y:S02]  /*07a0*/  @!P1 SEL R19, R19, R23, !P2 ;  /* 0x0000001713139207 */ /* 0x000fe40005000000 */
[----:B------:R-:W-:-:S06]  /*07b0*/  CS2R R22, SRZ ;  /* 0x0000000000167805 */ /* 0x000fcc000001ff00 */
[----:B------:R0:W2:Y:S01]  /*07c0*/  @!P0 LDG.E.128 R20, desc[UR6][R14.64] ;  /* 0x000000060e148981 */ /* 0x0000a2000c1e1d00 */
[----:B------:R-:W-:-:S04]  /*07d0*/  IMAD.IADD R24, R24, 0x1, R53 ;  /* 0x0000000118187824 */ /* 0x000fc800078e0235 */
[----:B0-----:R-:W-:-:S04]  /*07e0*/  IMAD R14, R5, 0x4980, R24 ;  /* 0x00004980050e7824 */ /* 0x001fc800078e0218 */
        /* <DEDUP_REMOVED lines=20> */
[----:B------:R-:W-:-:S04]  /*0930*/  LEA.HI R13, R13, R29, RZ, 0x6 ;  /* 0x0000001d0d0d7211 */ /* 0x000fc800078f30ff */
[----:B------:R-:W-:-:S05]  /*0940*/  LOP3.LUT R13, R13, 0xffffffc0, RZ, 0xc0, !PT ;  /* 0xffffffc00d0d7812 */ /* 0x000fca00078ec0ff */
[----:B------:R-:W-:-:S04]  /*0950*/  IMAD.IADD R30, R29, 0x1, -R13 ;  /* 0x000000011d1e7824 */ /* 0x000fc800078e0a0d */
        /* <DEDUP_REMOVED lines=21> */
[----:B------:R-:W2:Y:S02]  /*0ab0*/  @!P0 LDG.E.128 R20, desc[UR6][R14.64] ;  /* 0x000000060e148981 */ /* 0x000ea4000c1e1d00 */
[-C--:B--2---:R-:W-:Y:S02]  /*0ac0*/  FSETP.NAN.AND P1, PT, R23, R23.reuse, PT ;  /* 0x000000171700720b */ /* 0x084fe40003f28000 */
[----:B------:R-:W-:-:S04]  /*0ad0*/  FSETP.GEU.AND P2, PT, R19, R23, PT ;  /* 0x000000171300720b */ /* 0x000fc80003f4e000 */
[----:B------:R-:W-:-:S07]  /*0ae0*/  P2R R60, PR, RZ, 0x4 ;  /* 0x00000004ff3c7803 */ /* 0x000fce0000000000 */
[----:B------:R-:W-:Y:S02]  /*0af0*/  @!P1 SEL R23, R23, R19, !P2 ;  /* 0x0000001317179207 */ /* 0x000fe40005000000 */
[-C--:B------:R-:W-:Y:S02]  /*0b00*/  FSETP.NAN.AND P1, PT, R22, R22.reuse, PT ;  /* 0x000000161600720b */ /* 0x080fe40003f28000 */
[----:B------:R-:W-:-:S04]  /*0b10*/  FSETP.GEU.AND P2, PT, R18, R22, PT ;  /* 0x000000161200720b */ /* 0x000fc80003f4e000 */
[----:B------:R-:W-:-:S07]  /*0b20*/  P2R R13, PR, RZ, 0x4 ;  /* 0x00000004ff0d7803 */ /* 0x000fce0000000000 */
[----:B------:R-:W-:Y:S01]  /*0b30*/  @!P1 SEL R22, R22, R18, !P2 ;  /* 0x0000001216169207 */ /* 0x000fe20005000000 */
[----:B------:R-:W-:Y:S01]  /*0b40*/  IMAD.IADD R18, R30, 0x1, R40 ;  /* 0x000000011e127824 */ /* 0x000fe200078e0228 */
[-C--:B------:R-:W-:Y:S02]  /*0b50*/  FSETP.NAN.AND P1, PT, R21, R21.reuse, PT ;  /* 0x000000151500720b */ /* 0x080fe40003f28000 */
[----:B------:R-:W-:Y:S01]  /*0b60*/  FSETP.GEU.AND P2, PT, R17, R21, PT ;  /* 0x000000151100720b */ /* 0x000fe20003f4e000 */
[----:B------:R-:W-:Y:S01]  /*0b70*/  IMAD R24, R5, 0x4980, R18 ;  /* 0x0000498005187824 */ /* 0x000fe200078e0212 */
[----:B------:R-:W-:Y:S02]  /*0b80*/  CS2R R18, SRZ ;  /* 0x0000000000127805 */ /* 0x000fe4000001ff00 */
[----:B------:R-:W-:Y:S01]  /*0b90*/  P2R R14, PR, RZ, 0x4 ;  /* 0x00000004ff0e7803 */ /* 0x000fe20000000000 */
[----:B------:R-:W-:-:S06]  /*0ba0*/  IMAD.WIDE R24, R24, 0x4, R6 ;  /* 0x0000000418187825 */ /* 0x000fcc00078e0206 */
[----:B------:R-:W-:Y:S02]  /*0bb0*/  @!P1 SEL R21, R21, R17, !P2 ;  /* 0x0000001115159207 */ /* 0x000fe40005000000 */
[-C--:B------:R-:W-:Y:S02]  /*0bc0*/  FSETP.NAN.AND P1, PT, R20, R20.reuse, PT ;  /* 0x000000141400720b */ /* 0x080fe40003f28000 */
[----:B------:R-:W-:-:S04]  /*0bd0*/  FSETP.GEU.AND P2, PT, R16, R20, PT ;  /* 0x000000141000720b */ /* 0x000fc80003f4e000 */
[----:B------:R-:W-:-:S07]  /*0be0*/  P2R R15, PR, RZ, 0x4 ;  /* 0x00000004ff0f7803 */ /* 0x000fce0000000000 */
[----:B------:R-:W-:Y:S02]  /*0bf0*/  @!P1 SEL R20, R20, R16, !P2 ;  /* 0x0000001014149207 */ /* 0x000fe40005000000 */
[----:B------:R-:W-:-:S06]  /*0c00*/  CS2R R16, SRZ ;  /* 0x0000000000107805 */ /* 0x000fcc000001ff00 */
[----:B------:R0:W2:Y:S02]  /*0c10*/  @!P0 LDG.E.128 R16, desc[UR6][R24.64] ;  /* 0x0000000618108981 */ /* 0x0000a4000c1e1d00 */
[----:B0-----:R-:W-:Y:S02]  /*0c20*/  CS2R R24, SRZ ;  /* 0x0000000000187805 */ /* 0x001fe4000001ff00 */
[-C--:B--2---:R-:W-:Y:S02]  /*0c30*/  FSETP.NAN.AND P1, PT, R16, R16.reuse, PT ;  /* 0x000000101000720b */ /* 0x084fe40003f28000 */
[----:B------:R-:W-:-:S04]  /*0c40*/  FSETP.GEU.AND P2, PT, R20, R16, PT ;  /* 0x000000101400720b */ /* 0x000fc80003f4e000 */
[----:B------:R-:W-:-:S07]  /*0c50*/  P2R R31, PR, RZ, 0x4 ;  /* 0x00000004ff1f7803 */ /* 0x000fce0000000000 */
[----:B------:R-:W-:Y:S02]  /*0c60*/  @!P1 SEL R16, R16, R20, !P2 ;  /* 0x0000001410109207 */ /* 0x000fe40005000000 */
[-C--:B------:R-:W-:Y:S02]  /*0c70*/  FSETP.NAN.AND P1, PT, R17, R17.reuse, PT ;  /* 0x000000111100720b */ /* 0x080fe40003f28000 */
[----:B------:R-:W-:Y:S02]  /*0c80*/  FSETP.GEU.AND P2, PT, R21, R17, PT ;  /* 0x000000111500720b */ /* 0x000fe40003f4e000 */
[----:B------:R-:W-:Y:S02]  /*0c90*/  SHF.R.S32.HI R20, RZ, 0x15, R26 ;  /* 0x00000015ff147819 */ /* 0x000fe4000001141a */
[----:B------:R-:W-:Y:S02]  /*0ca0*/  P2R R32, PR, RZ, 0x4 ;  /* 0x00000004ff207803 */ /* 0x000fe40000000000 */
[----:B------:R-:W-:-:S04]  /*0cb0*/  SGXT R20, R20, 0x1 ;  /* 0x000000011414781a */ /* 0x000fc80000000200 */
[----:B------:R-:W-:Y:S02]  /*0cc0*/  LEA.HI R20, R20, R35, RZ, 0x6 ;  /* 0x0000002314147211 */ /* 0x000fe400078f30ff */
[----:B------:R-:W-:Y:S02]  /*0cd0*/  @!P1 SEL R17, R17, R21, !P2 ;  /* 0x0000001511119207 */ /* 0x000fe40005000000 */
[-C--:B------:R-:W-:Y:S02]  /*0ce0*/  FSETP.NAN.AND P1, PT, R18, R18.reuse, PT ;  /* 0x000000121200720b */ /* 0x080fe40003f28000 */
[----:B------:R-:W-:Y:S02]  /*0cf0*/  FSETP.GEU.AND P2, PT, R22, R18, PT ;  /* 0x000000121600720b */ /* 0x000fe40003f4e000 */
[----:B------:R-:W-:Y:S02]  /*0d00*/  LOP3.LUT R20, R20, 0xffffffc0, RZ, 0xc0, !PT ;  /* 0xffffffc014147812 */ /* 0x000fe400078ec0ff */
[----:B------:R-:W-:-:S03]  /*0d10*/  P2R R33, PR, RZ, 0x4 ;  /* 0x00000004ff217803 */ /* 0x000fc60000000000 */
[----:B------:R-:W-:Y:S01]  /*0d20*/  IMAD.IADD R35, R35, 0x1, -R20 ;  /* 0x0000000123237824 */ /* 0x000fe200078e0a14 */
[----:B------:R-:W-:-:S03]  /*0d30*/  CS2R R20, SRZ ;  /* 0x0000000000147805 */ /* 0x000fc6000001ff00 */
[----:B------:R-:W-:Y:S01]  /*0d40*/  @!P1 SEL R18, R18, R22, !P2 ;  /* 0x0000001612129207 */ /* 0x000fe20005000000 */
[----:B------:R-:W-:Y:S01]  /*0d50*/  IMAD.IADD R26, R35, 0x1, R28 ;  /* 0x00000001231a7824 */ /* 0x000fe200078e021c */
[-C--:B------:R-:W-:Y:S01]  /*0d60*/  FSETP.NAN.AND P1, PT, R19, R19.reuse, PT ;  /* 0x000000131300720b */ /* 0x080fe20003f28000 */
[----:B------:R-:W-:Y:S01]  /*0d70*/  IMAD.IADD R38, R35, 0x1, R27 ;  /* 0x0000000123267824 */ /* 0x000fe200078e021b */
[----:B------:R-:W-:Y:S01]  /*0d80*/  FSETP.GEU.AND P2, PT, R23, R19, PT ;  /* 0x000000131700720b */ /* 0x000fe20003f4e000 */
[C---:B------:R-:W-:Y:S01]  /*0d90*/  IMAD R36, R5.reuse, 0x4980, R26 ;  /* 0x0000498005247824 */ /* 0x040fe200078e021a */
[----:B------:R-:W-:Y:S01]  /*0da0*/  CS2R R26, SRZ ;  /* 0x00000000001a7805 */ /* 0x000fe2000001ff00 */
[----:B------:R-:W-:Y:S01]  /*0db0*/  IMAD R38, R5, 0x4980, R38 ;  /* 0x0000498005267824 */ /* 0x000fe200078e0226 */
[----:B------:R-:W-:Y:S01]  /*0dc0*/  P2R R34, PR, RZ, 0x4 ;  /* 0x00000004ff227803 */ /* 0x000fe20000000000 */
[----:B------:R-:W-:-:S04]  /*0dd0*/  IMAD.WIDE R36, R36, 0x4, R6 ;  /* 0x0000000424247825 */ /* 0x000fc800078e0206 */
[----:B------:R-:W-:Y:S02]  /*0de0*/  IMAD.WIDE R38, R38, 0x4, R6 ;  /* 0x0000000426267825 */ /* 0x000fe400078e0206 */
[----:B------:R-:W-:Y:S02]  /*0df0*/  @!P1 SEL R19, R19, R23, !P2 ;  /* 0x0000001713139207 */ /* 0x000fe40005000000 */
[----:B------:R-:W-:Y:S01]  /*0e00*/  CS2R R22, SRZ ;  /* 0x0000000000167805 */ /* 0x000fe2000001ff00 */
[----:B------:R-:W2:Y:S05]  /*0e10*/  @!P0 LDG.E.128 R24, desc[UR6][R38.64] ;  /* 0x0000000626188981 */ /* 0x000eaa000c1e1d00 */
[----:B------:R-:W2:Y:S02]  /*0e20*/  @!P0 LDG.E.128 R20, desc[UR6][R36.64] ;  /* 0x0000000624148981 */ /* 0x000ea4000c1e1d00 */
[----:B--2---:R-:W-:-:S02]  /*0e30*/  FSETP.GT.AND P2, PT, R24, R20, PT ;  /* 0x000000141800720b */ /* 0x004fc40003f44000 */
[----:B------:R-:W-:Y:S02]  /*0e40*/  FSETP.NAN.AND P1, PT, R24, R24, PT ;  /* 0x000000181800720b */ /* 0x000fe40003f28000 */
[----:B------:R-:W-:-:S09]  /*0e50*/  P2R R36, PR, RZ, 0x4 ;  /* 0x00000004ff247803 */ /* 0x000fd20000000000 */
[----:B------:R-:W-:Y:S02]  /*0e60*/  @!P2 SEL R24, R24, R20, P1 ;  /* 0x000000141818a207 */ /* 0x000fe40000800000 */
[C---:B------:R-:W-:Y:S02]  /*0e70*/  FSETP.GT.AND P2, PT, R25.reuse, R21, PT ;  /* 0x000000151900720b */ /* 0x040fe40003f44000 */
[----:B------:R-:W-:Y:S02]  /*0e80*/  FSETP.NAN.AND P1, PT, R25, R25, PT ;  /* 0x000000191900720b */ /* 0x000fe40003f28000 */
[----:B------:R-:W-:-:S09]  /*0e90*/  P2R R37, PR, RZ, 0x4 ;  /* 0x00000004ff257803 */ /* 0x000fd20000000000 */
[----:B------:R-:W-:Y:S02]  /*0ea0*/  @!P2 SEL R25, R25, R21, P1 ;  /* 0x000000151919a207 */ /* 0x000fe40000800000 */
[C---:B------:R-:W-:Y:S02]  /*0eb0*/  FSETP.GT.AND P2, PT, R26.reuse, R22, PT ;  /* 0x000000161a00720b */ /* 0x040fe40003f44000 */
[----:B------:R-:W-:Y:S02]  /*0ec0*/  FSETP.NAN.AND P1, PT, R26, R26, PT ;  /* 0x0000001a1a00720b */ /* 0x000fe40003f28000 */
[----:B------:R-:W-:-:S09]  /*0ed0*/  P2R R38, PR, RZ, 0x4 ;  /* 0x00000004ff267803 */ /* 0x000fd20000000000 */
[----:B------:R-:W-:Y:S02]  /*0ee0*/  @!P2 SEL R26, R26, R22, P1 ;  /* 0x000000161a1aa207 */ /* 0x000fe40000800000 */
[----:B------:R-:W-:Y:S01]  /*0ef0*/  FSETP.GT.AND P2, PT, R27, R23, PT ;  /* 0x000000171b00720b */ /* 0x000fe20003f44000 */
[----:B------:R-:W-:Y:S01]  /*0f00*/  IMAD.IADD R22, R35, 0x1, R41 ;  /* 0x0000000123167824 */ /* 0x000fe200078e0229 */
[----:B------:R-:W-:-:S03]  /*0f10*/  FSETP.NAN.AND P1, PT, R27, R27, PT ;  /* 0x0000001b1b00720b */ /* 0x000fc60003f28000 */
[----:B------:R-:W-:Y:S01]  /*0f20*/  IMAD R44, R5, 0x4980, R22 ;  /* 0x00004980052c7824 */ /* 0x000fe200078e0216 */
[----:B------:R-:W-:-:S03]  /*0f30*/  CS2R R20, SRZ ;  /* 0x0000000000147805 */ /* 0x000fc6000001ff00 */
[----:B------:R-:W-:-:S04]  /*0f40*/  IMAD.WIDE R44, R44, 0x4, R6 ;  /* 0x000000042c2c7825 */ /* 0x000fc800078e0206 */
[----:B------:R-:W-:Y:S02]  /*0f50*/  @!P2 SEL R27, R27, R23, P1 ;  /* 0x000000171b1ba207 */ /* 0x000fe40000800000 */
[----:B------:R-:W-:-:S06]  /*0f60*/  CS2R R22, SRZ ;  /* 0x0000000000167805 */ /* 0x000fcc000001ff00 */
[----:B------:R0:W2:Y:S01]  /*0f70*/  @!P0 LDG.E.128 R20, desc[UR6][R44.64] ;  /* 0x000000062c148981 */ /* 0x0000a2000c1e1d00 */
[----:B------:R-:W-:Y:S01]  /*0f80*/  P2R R39, PR, RZ, 0x4 ;  /* 0x00000004ff277803 */ /* 0x000fe20000000000 */
[----:B------:R-:W-:-:S04]  /*0f90*/  IMAD.IADD R48, R35, 0x1, R48 ;  /* 0x0000000123307824 */ /* 0x000fc800078e0230 */
[----:B0-----:R-:W-:-:S04]  /*0fa0*/  IMAD R44, R5, 0x4980, R48 ;  /* 0x00004980052c7824 */ /* 0x001fc800078e0230 */
[----:B------:R-:W-:Y:S01]  /*0fb0*/  IMAD.WIDE R44, R44, 0x4, R6 ;  /* 0x000000042c2c7825 */ /* 0x000fe200078e0206 */
[-C--:B--2---:R-:W-:Y:S02]  /*0fc0*/  FSETP.NAN.AND P1, PT, R23, R23.reuse, PT ;  /* 0x000000171700720b */ /* 0x084fe40003f28000 */
[----:B------:R-:W-:-:S11]  /*0fd0*/  FSETP.GEU.AND P2, PT, R27, R23, PT ;  /* 0x000000171b00720b */ /* 0x000fd60003f4e000 */
[----:B------:R-:W-:Y:S02]  /*0fe0*/  @!P1 SEL R23, R23, R27, !P2 ;  /* 0x0000001b17179207 */ /* 0x000fe40005000000 */
[-C--:B------:R-:W-:Y:S02]  /*0ff0*/  FSETP.NAN.AND P1, PT, R22, R22.reuse, PT ;  /* 0x000000161600720b */ /* 0x080fe40003f28000 */
[----:B------:R-:W-:Y:S02]  /*1000*/  P2R R41, PR, RZ, 0x4 ;  /* 0x00000004ff297803 */ /* 0x000fe40000000000 */
[----:B------:R-:W-:-:S09]  /*1010*/  FSETP.GEU.AND P2, PT, R26, R22, PT ;  /* 0x000000161a00720b */ /* 0x000fd20003f4e000 */
[----:B------:R-:W-:Y:S02]  /*1020*/  @!P1 SEL R22, R22, R26, !P2 ;  /* 0x0000001a16169207 */ /* 0x000fe40005000000 */
[-C--:B------:R-:W-:Y:S02]  /*1030*/  FSETP.NAN.AND P1, PT, R21, R21.reuse, PT ;  /* 0x000000151500720b */ /* 0x080fe40003f28000 */
[----:B------:R-:W-:Y:S02]  /*1040*/  P2R R43, PR, RZ, 0x4 ;  /* 0x00000004ff2b7803 */ /* 0x000fe40000000000 */
[----:B------:R-:W-:-:S09]  /*1050*/  FSETP.GEU.AND P2, PT, R25, R21, PT ;  /* 0x000000151900720b */ /* 0x000fd20003f4e000 */
[----:B------:R-:W-:Y:S02]  /*1060*/  @!P1 SEL R21, R21, R25, !P2 ;  /* 0x0000001915159207 */ /* 0x000fe40005000000 */
[-C--:B------:R-:W-:Y:S02]  /*1070*/  FSETP.NAN.AND P1, PT, R20, R20.reuse, PT ;  /* 0x000000141400720b */ /* 0x080fe40003f28000 */
[----:B------:R-:W-:Y:S02]  /*1080*/  P2R R46, PR, RZ, 0x4 ;  /* 0x00000004ff2e7803 */ /* 0x000fe40000000000 */
[----:B------:R-:W-:Y:S02]  /*1090*/  FSETP.GEU.AND P2, PT, R24, R20, PT ;  /* 0x000000141800720b */ /* 0x000fe40003f4e000 */
[----:B------:R-:W-:-:S07]  /*10a0*/  CS2R R26, SRZ ;  /* 0x00000000001a7805 */ /* 0x000fce000001ff00 */
[----:B------:R-:W-:Y:S02]  /*10b0*/  @!P1 SEL R20, R20, R24, !P2 ;  /* 0x0000001814149207 */ /* 0x000fe40005000000 */
        /* <DEDUP_REMOVED lines=23> */
[----:B------:R-:W2:Y:S01]  /*1230*/  @!P0 LDG.E.128 R20, desc[UR6][R44.64] ;  /* 0x000000062c148981 */ /* 0x000ea2000c1e1d00 */
[----:B------:R-:W-:Y:S02]  /*1240*/  P2R R51, PR, RZ, 0x4 ;  /* 0x00000004ff337803 */ /* 0x000fe40000000000 */
        /* <DEDUP_REMOVED lines=9> */
[----:B------:R-:W-:Y:S01]  /*12e0*/  FSETP.GEU.AND P2, PT, R25, R21, PT ;  /* 0x000000151900720b */ /* 0x000fe20003f4e000 */
[----:B------:R-:W-:-:S08]  /*12f0*/  IMAD.IADD R26, R35, 0x1, R53 ;  /* 0x00000001231a7824 */ /* 0x000fd000078e0235 */
[----:B------:R-:W-:Y:S02]  /*1300*/  @!P1 SEL R21, R21, R25, !P2 ;  /* 0x0000001915159207 */ /* 0x000fe40005000000 */
[-C--:B------:R-:W-:Y:S02]  /*1310*/  FSETP.NAN.AND P1, PT, R20, R20.reuse, PT ;  /* 0x000000141400720b */ /* 0x080fe40003f28000 */
[----:B------:R-:W-:Y:S02]  /*1320*/  P2R R55, PR, RZ, 0x4 ;  /* 0x00000004ff377803 */ /* 0x000fe40000000000 */
[----:B------:R-:W-:Y:S01]  /*1330*/  FSETP.GEU.AND P2, PT, R24, R20, PT ;  /* 0x000000141800720b */ /* 0x000fe20003f4e000 */
[----:B------:R-:W-:Y:S01]  /*1340*/  IMAD R44, R5, 0x4980, R26 ;  /* 0x00004980052c7824 */ /* 0x000fe200078e021a */
[----:B------:R-:W-:-:S03]  /*1350*/  CS2R R26, SRZ ;  /* 0x00000000001a7805 */ /* 0x000fc6000001ff00 */
[----:B------:R-:W-:-:S04]  /*1360*/  IMAD.WIDE R44, R44, 0x4, R6 ;  /* 0x000000042c2c7825 */ /* 0x000fc800078e0206 */
[----:B------:R-:W-:Y:S02]  /*1370*/  @!P1 SEL R20, R20, R24, !P2 ;  /* 0x0000001814149207 */ /* 0x000fe40005000000 */
[----:B------:R-:W-:-:S06]  /*1380*/  CS2R R24, SRZ ;  /* 0x0000000000187805 */ /* 0x000fcc000001ff00 */
[----:B------:R0:W2:Y:S01]  /*1390*/  @!P0 LDG.E.128 R24, desc[UR6][R44.64] ;  /* 0x000000062c188981 */ /* 0x0000a2000c1e1d00 */
[----:B------:R-:W-:Y:S01]  /*13a0*/  P2R R56, PR, RZ, 0x4 ;  /* 0x00000004ff387803 */ /* 0x000fe20000000000 */
[----:B------:R-:W-:-:S04]  /*13b0*/  IMAD.IADD R42, R35, 0x1, R42 ;  /* 0x00000001232a7824 */ /* 0x000fc800078e022a */
[----:B------:R-:W-:-:S04]  /*13c0*/  IMAD R42, R5, 0x4980, R42 ;  /* 0x00004980052a7824 */ /* 0x000fc800078e022a */
[----:B0-----:R-:W-:Y:S01]  /*13d0*/  IMAD.WIDE R44, R42, 0x4, R6 ;  /* 0x000000042a2c7825 */ /* 0x001fe200078e0206 */
        /* <DEDUP_REMOVED lines=41> */
[----:B0-----:R-:W-:-:S04]  /*1670*/  IMAD.IADD R44, R30, 0x1, R73 ;  /* 0x000000011e2c7824 */ /* 0x001fc800078e0249 */
[----:B------:R-:W-:-:S04]  /*1680*/  IMAD R44, R5, 0x4980, R44 ;  /* 0x00004980052c7824 */ /* 0x000fc800078e022c */
[----:B------:R-:W-:Y:S02]  /*1690*/  IMAD.WIDE R44, R44, 0x4, R6 ;  /* 0x000000042c2c7825 */ /* 0x000fe400078e0206 */
[----:B------:R-:W3:Y:S01]  /*16a0*/  LDL.LU.64 R6, [R1] ;  /* 0x0000000001067983 */ /* 0x000ee20000300a00 */
[-C--:B--2---:R-:W-:Y:S02]  /*16b0*/  FSETP.NAN.AND P1, PT, R24, R24.reuse, PT ;  /* 0x000000181800720b */ /* 0x084fe40003f28000 */
[----:B------:R-:W-:Y:S02]  /*16c0*/  FSETP.NAN.AND P3, PT, R25, R25, PT ;  /* 0x000000191900720b */ /* 0x000fe40003f68000 */
[----:B------:R-:W-:-:S09]  /*16d0*/  FSETP.GEU.AND P2, PT, R20, R24, PT ;  /* 0x000000181400720b */ /* 0x000fd20003f4e000 */
[----:B------:R-:W-:Y:S02]  /*16e0*/  @!P1 SEL R24, R24, R20, !P2 ;  /* 0x0000001418189207 */ /* 0x000fe40005000000 */
[----:B------:R-:W-:-:S04]  /*16f0*/  FSETP.GEU.AND P1, PT, R21, R25, PT ;  /* 0x000000191500720b */ /* 0x000fc80003f2e000 */
[----:B------:R-:W-:Y:S02]  /*1700*/  @!P3 SEL R25, R25, R21, !P1 ;  /* 0x000000151919b207 */ /* 0x000fe40004800000 */
[-C--:B------:R-:W-:Y:S02]  /*1710*/  FSETP.NAN.AND P3, PT, R26, R26.reuse, PT ;  /* 0x0000001a1a00720b */ /* 0x080fe40003f68000 */
[----:B------:R-:W-:Y:S02]  /*1720*/  FSETP.GEU.AND P4, PT, R22, R26, PT ;  /* 0x0000001a1600720b */ /* 0x000fe40003f8e000 */
[----:B------:R-:W-:-:S09]  /*1730*/  P2R R67, PR, RZ, 0x2 ;  /* 0x00000002ff437803 */ /* 0x000fd20000000000 */
[----:B------:R-:W-:Y:S02]  /*1740*/  @!P3 SEL R26, R26, R22, !P4 ;  /* 0x000000161a1ab207 */ /* 0x000fe40006000000 */
[-C--:B------:R-:W-:Y:S02]  /*1750*/  FSETP.NAN.AND P3, PT, R27, R27.reuse, PT ;  /* 0x0000001b1b00720b */ /* 0x080fe40003f68000 */
[----:B------:R-:W-:Y:S02]  /*1760*/  FSETP.GEU.AND P1, PT, R23, R27, PT ;  /* 0x0000001b1700720b */ /* 0x000fe40003f2e000 */
[----:B------:R-:W-:-:S09]  /*1770*/  CS2R R20, SRZ ;  /* 0x0000000000147805 */ /* 0x000fd2000001ff00 */
[----:B------:R-:W-:Y:S02]  /*1780*/  @!P3 SEL R27, R27, R23, !P1 ;  /* 0x000000171b1bb207 */ /* 0x000fe40004800000 */
[----:B------:R-:W-:-:S06]  /*1790*/  CS2R R22, SRZ ;  /* 0x0000000000167805 */ /* 0x000fcc000001ff00 */
[----:B------:R-:W2:Y:S01]  /*17a0*/  @!P0 LDG.E.128 R20, desc[UR6][R44.64] ;  /* 0x000000062c148981 */ /* 0x000ea2000c1e1d00 */
[----:B------:R-:W-:Y:S02]  /*17b0*/  P2R R69, PR, RZ, 0x2 ;  /* 0x00000002ff457803 */ /* 0x000fe40000000000 */
[----:B------:R-:W-:Y:S02]  /*17c0*/  P2R R40, PR, RZ, 0x4 ;  /* 0x00000004ff287803 */ /* 0x000fe40000000000 */
[----:B------:R-:W-:Y:S02]  /*17d0*/  ISETP.NE.AND P2, PT, R3, RZ, PT ;  /* 0x000000ff0300720c */ /* 0x000fe40003f45270 */
        /* <DEDUP_REMOVED lines=13> */
[----:B------:R-:W-:-:S04]  /*18b0*/  FSETP.GEU.AND P1, PT, R19, R23, PT ;  /* 0x000000171300720b */ /* 0x000fc80003f2e000 */
[----:B------:R-:W-:-:S05]  /*18c0*/  P2R R18, PR, RZ, 0x2 ;  /* 0x00000002ff127803 */ /* 0x000fca0000000000 */
[----:B------:R-:W-:Y:S02]  /*18d0*/  @!P3 SEL R23, R23, R19, !P1 ;  /* 0x000000131717b207 */ /* 0x000fe40004800000 */
[----:B------:R-:W-:-:S04]  /*18e0*/  ISETP.NE.AND P1, PT, R51, RZ, PT ;  /* 0x000000ff3300720c */ /* 0x000fc80003f25270 */
[----:B------:R-:W-:Y:S02]  /*18f0*/  P2R R19, PR, RZ, 0x2 ;  /* 0x00000002ff137803 */ /* 0x000fe40000000000 */
        /* <DEDUP_REMOVED lines=12> */
[----:B---3--:R-:W-:-:S04]  /*19c0*/  ISETP.NE.AND P1, PT, R7, RZ, PT ;  /* 0x000000ff0700720c */ /* 0x008fc80003f25270 */
[----:B------:R-:W-:Y:S02]  /*19d0*/  P2R R45, PR, RZ, 0x2 ;  /* 0x00000002ff2d7803 */ /* 0x000fe40000000000 */
[----:B------:R-:W-:Y:S02]  /*19e0*/  ISETP.NE.AND P1, PT, R6, RZ, PT ;  /* 0x000000ff0600720c */ /* 0x000fe40003f25270 */
[----:B------:R-:W0:Y:S02]  /*19f0*/  LDC.64 R6, c[0x0][0x210] ;  /* 0x00008400ff067b82 */ /* 0x000e240000000a00 */
        /* <DEDUP_REMOVED lines=13> */
[----:B------:R-:W-:Y:S01]  /*1ad0*/  ISETP.NE.AND P1, PT, R2, RZ, PT ;  /* 0x000000ff0200720c */ /* 0x000fe20003f25270 */
[----:B------:R-:W-:-:S03]  /*1ae0*/  IMAD.IADD R2, R35, 0x1, R73 ;  /* 0x0000000123027824 */ /* 0x000fc600078e0249 */
[----:B------:R-:W-:Y:S02]  /*1af0*/  P2R R47, PR, RZ, 0x2 ;  /* 0x00000002ff2f7803 */ /* 0x000fe40000000000 */
[----:B------:R-:W-:Y:S01]  /*1b00*/  ISETP.NE.AND P1, PT, R11, RZ, PT ;  /* 0x000000ff0b00720c */ /* 0x000fe20003f25270 */
[----:B------:R-:W-:-:S03]  /*1b10*/  IMAD R2, R5, 0x4980, R2 ;  /* 0x0000498005027824 */ /* 0x000fc600078e0202 */
[----:B------:R-:W-:Y:S02]  /*1b20*/  P2R R11, PR, RZ, 0x2 ;  /* 0x00000002ff0b7803 */ /* 0x000fe40000000000 */
[----:B------:R-:W-:Y:S01]  /*1b30*/  ISETP.NE.AND P1, PT, R0, RZ, PT ;  /* 0x000000ff0000720c */ /* 0x000fe20003f25270 */
[----:B0-----:R-:W-:Y:S01]  /*1b40*/  IMAD.WIDE R2, R2, 0x4, R6 ;  /* 0x0000000402027825 */ /* 0x001fe200078e0206 */
[----:B------:R-:W-:Y:S02]  /*1b50*/  CS2R R6, SRZ ;  /* 0x0000000000067805 */ /* 0x000fe4000001ff00 */
[----:B------:R-:W-:Y:S02]  /*1b60*/  P2R R0, PR, RZ, 0x2 ;  /* 0x00000002ff007803 */ /* 0x000fe40000000000 */
[----:B------:R-:W-:Y:S02]  /*1b70*/  ISETP.NE.AND P1, PT, R4, RZ, PT ;  /* 0x000000ff0400720c */ /* 0x000fe40003f25270 */
[----:B------:R-:W-:-:S06]  /*1b80*/  CS2R R4, SRZ ;  /* 0x0000000000047805 */ /* 0x000fcc000001ff00 */
[----:B------:R0:W2:Y:S01]  /*1b90*/  @!P0 LDG.E.128 R4, desc[UR6][R2.64] ;  /* 0x0000000602048981 */ /* 0x0000a2000c1e1d00 */
[----:B------:R-:W-:Y:S02]  /*1ba0*/  P2R R68, PR, RZ, 0x10 ;  /* 0x00000010ff447803 */ /* 0x000fe40000000000 */
[----:B------:R-:W-:Y:S02]  /*1bb0*/  P2R R51, PR, RZ, 0x2 ;  /* 0x00000002ff337803 */ /* 0x000fe40000000000 */
[----:B0-----:R-:W-:Y:S02]  /*1bc0*/  P2R R2, PR, RZ, 0x1 ;  /* 0x00000001ff027803 */ /* 0x001fe40000000000 */
[----:B------:R-:W-:Y:S02]  /*1bd0*/  ISETP.NE.AND P0, PT, R50, RZ, PT ;  /* 0x000000ff3200720c */ /* 0x000fe40003f05270 */
[----:B--2---:R-:W-:Y:S02]  /*1be0*/  FSETP.NAN.AND P4, PT, R7, R7, PT ;  /* 0x000000070700720b */ /* 0x004fe40003f88000 */
[----:B------:R-:W-:-:S02]  /*1bf0*/  FSETP.NAN.AND P5, PT, R6, R6, PT ;  /* 0x000000060600720b */ /* 0x000fc40003fa8000 */
[----:B------:R-:W-:Y:S02]  /*1c00*/  FSETP.GEU.AND P3, PT, R27, R7, PT ;  /* 0x000000071b00720b */ /* 0x000fe40003f6e000 */
[----:B------:R-:W-:Y:S02]  /*1c10*/  FSETP.NAN.AND P6, PT, R5, R5, PT ;  /* 0x000000050500720b */ /* 0x000fe40003fc8000 */
[----:B------:R-:W-:-:S05]  /*1c20*/  FSETP.NAN.AND P1, PT, R4, R4, PT ;  /* 0x000000040400720b */ /* 0x000fca0003f28000 */
[----:B------:R-:W-:Y:S02]  /*1c30*/  @!P4 SEL R7, R7, R27, !P3 ;  /* 0x0000001b0707c207 */ /* 0x000fe40005800000 */
[----:B------:R-:W-:-:S04]  /*1c40*/  FSETP.GEU.AND P4, PT, R26, R6, PT ;  /* 0x000000061a00720b */ /* 0x000fc80003f8e000 */
[----:B------:R-:W-:Y:S02]  /*1c50*/  @!P5 SEL R6, R6, R26, !P4 ;  /* 0x0000001a0606d207 */ /* 0x000fe40006000000 */
[----:B------:R-:W-:-:S04]  /*1c60*/  FSETP.GEU.AND P5, PT, R25, R5, PT ;  /* 0x000000051900720b */ /* 0x000fc80003fae000 */
[----:B------:R-:W-:Y:S02]  /*1c70*/  @!P6 SEL R5, R5, R25, !P5 ;  /* 0x000000190505e207 */ /* 0x000fe40006800000 */
[----:B------:R-:W-:-:S04]  /*1c80*/  FSETP.GEU.AND P6, PT, R24, R4, PT ;  /* 0x000000041800720b */ /* 0x000fc80003fce000 */
[----:B------:R-:W-:Y:S02]  /*1c90*/  @!P1 SEL R4, R4, R24, !P6 ;  /* 0x0000001804049207 */ /* 0x000fe40007000000 */
[----:B------:R-:W-:-:S04]  /*1ca0*/  ISETP.NE.AND P1, PT, R51, RZ, PT ;  /* 0x000000ff3300720c */ /* 0x000fc80003f25270 */
[----:B------:R-:W-:Y:S02]  /*1cb0*/  SEL R3, RZ, 0x1, !P1 ;  /* 0x00000001ff037807 */ /* 0x000fe40004800000 */
        /* <DEDUP_REMOVED lines=15> */
[----:B------:R-:W-:Y:S02]  /*1db0*/  SEL R3, R3, 0x2, P1 ;  /* 0x0000000203037807 */ /* 0x000fe40000800000 */
[----:B------:R-:W-:-:S04]  /*1dc0*/  ISETP.NE.AND P1, PT, R8, RZ, PT ;  /* 0x000000ff0800720c */ /* 0x000fc80003f25270 */
[----:B------:R-:W-:Y:S02]  /*1dd0*/  SEL R12, R0, 0x2, P1 ;  /* 0x00000002000c7807 */ /* 0x000fe40000800000 */
[----:B------:R-:W-:-:S04]  /*1de0*/  ISETP.NE.AND P1, PT, R46, RZ, PT ;  /* 0x000000ff2e00720c */ /* 0x000fc80003f25270 */
[----:B------:R-:W-:Y:S02]  /*1df0*/  SEL R11, R11, 0x2, P1 ;  /* 0x000000020b0b7807 */ /* 0x000fe40000800000 */
[----:B------:R-:W-:-:S04]  /*1e00*/  ISETP.NE.AND P1, PT, R45, RZ, PT ;  /* 0x000000ff2d00720c */ /* 0x000fc80003f25270 */
[----:B------:R-:W-:Y:S02]  /*1e10*/  SEL R0, R24, 0x2, P1 ;  /* 0x0000000218007807 */ /* 0x000fe40000800000 */
[----:B------:R-:W-:Y:S02]  /*1e20*/  ISETP.NE.AND P1, PT, R41, RZ, PT ;  /* 0x000000ff2900720c */ /* 0x000fe40003f25270 */
[----:B------:R-:W-:Y:S02]  /*1e30*/  P2R R26, PR, RZ, 0x10 ;  /* 0x00000010ff1a7803 */ /* 0x000fe40000000000 */
[----:B------:R-:W-:Y:S02]  /*1e40*/  ISETP.NE.AND P4, PT, R48, RZ, PT ;  /* 0x000000ff3000720c */ /* 0x000fe40003f85270 */
[----:B------:R-:W-:Y:S02]  /*1e50*/  SEL R35, R35, 0x2, P1 ;  /* 0x0000000223237807 */ /* 0x000fe40000800000 */
[----:B------:R-:W-:-:S02]  /*1e60*/  P2R R48, PR, RZ, 0x40 ;  /* 0x00000040ff307803 */ /* 0x000fc40000000000 */
[----:B------:R-:W-:Y:S02]  /*1e70*/  ISETP.NE.AND P1, PT, R43, RZ, PT ;  /* 0x000000ff2b00720c */ /* 0x000fe40003f25270 */
[----:B------:R-:W-:Y:S02]  /*1e80*/  ISETP.NE.AND P6, PT, R76, RZ, PT ;  /* 0x000000ff4c00720c */ /* 0x000fe40003fc5270 */
[----:B------:R-:W-:Y:S02]  /*1e90*/  SEL R38, R38, 0x2, P1 ;  /* 0x0000000226267807 */ /* 0x000fe40000800000 */
[----:B------:R-:W-:Y:S02]  /*1ea0*/  ISETP.NE.AND P1, PT, R44, RZ, PT ;  /* 0x000000ff2c00720c */ /* 0x000fe40003f25270 */
[----:B------:R-:W-:Y:S02]  /*1eb0*/  SEL R12, R12, 0x3, P6 ;  /* 0x000000030c0c7807 */ /* 0x000fe40003000000 */
[----:B------:R-:W-:-:S02]  /*1ec0*/  ISETP.NE.AND P6, PT, R32, RZ, PT ;  /* 0x000000ff2000720c */ /* 0x000fc40003fc5270 */
[----:B------:R-:W-:Y:S02]  /*1ed0*/  SEL R37, R37, 0x2, P1 ;  /* 0x0000000225257807 */ /* 0x000fe40000800000 */
[----:B------:R-:W-:Y:S02]  /*1ee0*/  ISETP.NE.AND P1, PT, R30, RZ, PT ;  /* 0x000000ff1e00720c */ /* 0x000fe40003f25270 */
[----:B------:R-:W-:Y:S02]  /*1ef0*/  P2R R24, PR, RZ, 0x40 ;  /* 0x00000040ff187803 */ /* 0x000fe40000000000 */
[----:B------:R-:W-:Y:S02]  /*1f00*/  ISETP.NE.AND P6, PT, R31, RZ, PT ;  /* 0x000000ff1f00720c */ /* 0x000fe40003fc5270 */
[----:B------:R-:W-:Y:S02]  /*1f10*/  SEL R8, R36, 0x2, P1 ;  /* 0x0000000224087807 */ /* 0x000fe40000800000 */
[----:B------:R-:W-:-:S02]  /*1f20*/  ISETP.NE.AND P1, PT, R10, RZ, PT ;  /* 0x000000ff0a00720c */ /* 0x000fc40003f25270 */
[----:B------:R-:W-:Y:S02]  /*1f30*/  P2R R30, PR, RZ, 0x40 ;  /* 0x00000040ff1e7803 */ /* 0x000fe40000000000 */
[----:B------:R-:W-:Y:S02]  /*1f40*/  ISETP.NE.AND P6, PT, R65, RZ, PT ;  /* 0x000000ff4100720c */ /* 0x000fe40003fc5270 */
[----:B------:R-:W-:Y:S02]  /*1f50*/  SEL R0, R0, 0x3, P1 ;  /* 0x0000000300007807 */ /* 0x000fe40000800000 */
[----:B------:R-:W-:Y:S02]  /*1f60*/  ISETP.NE.AND P1, PT, R9, RZ, PT ;  /* 0x000000ff0900720c */ /* 0x000fe40003f25270 */
[----:B------:R-:W-:Y:S02]  /*1f70*/  P2R R31, PR, RZ, 0x40 ;  /* 0x00000040ff1f7803 */ /* 0x000fe40000000000 */
[----:B------:R-:W-:-:S02]  /*1f80*/  ISETP.NE.AND P6, PT, R64, RZ, PT ;  /* 0x000000ff4000720c */ /* 0x000fc40003fc5270 */
[----:B------:R-:W-:Y:S02]  /*1f90*/  SEL R9, R11, 0x3, P1 ;  /* 0x000000030b097807 */ /* 0x000fe40000800000 */
[----:B------:R-:W-:Y:S02]  /*1fa0*/  ISETP.NE.AND P1, PT, R19, RZ, PT ;  /* 0x000000ff1300720c */ /* 0x000fe40003f25270 */
[----:B------:R-:W-:Y:S02]  /*1fb0*/  P2R R32, PR, RZ, 0x40 ;  /* 0x00000040ff207803 */ /* 0x000fe40000000000 */
[----:B------:R-:W-:Y:S02]  /*1fc0*/  ISETP.NE.AND P6, PT, R63, RZ, PT ;  /* 0x000000ff3f00720c */ /* 0x000fe40003fc5270 */
[----:B------:R-:W-:Y:S02]  /*1fd0*/  SEL R19, R35, 0x3, P1 ;  /* 0x0000000323137807 */ /* 0x000fe40000800000 */
[----:B------:R-:W-:-:S02]  /*1fe0*/  P2R R35, PR, RZ, 0x40 ;  /* 0x00000040ff237803 */ /* 0x000fc40000000000 */
[----:B------:R-:W-:-:S04]  /*1ff0*/  ISETP.NE.AND P6, PT, R42, RZ, PT ;  /* 0x000000ff2a00720c */ /* 0x000fc80003fc5270 */
[----:B------:R-:W-:Y:S02]  /*2000*/  P2R R36, PR, RZ, 0x40 ;  /* 0x00000040ff247803 */ /* 0x000fe40000000000 */
[----:B------:R-:W-:-:S04]  /*2010*/  ISETP.NE.AND P6, PT, R15, RZ, PT ;  /* 0x000000ff0f00720c */ /* 0x000fc80003fc5270 */
[----:B------:R-:W-:Y:S02]  /*2020*/  P2R R15, PR, RZ, 0x40 ;  /* 0x00000040ff0f7803 */ /* 0x000fe40000000000 */
[----:B------:R-:W-:-:S04]  /*2030*/  ISETP.NE.AND P6, PT, R14, RZ, PT ;  /* 0x000000ff0e00720c */ /* 0x000fc80003fc5270 */
[----:B------:R-:W-:Y:S02]  /*2040*/  P2R R14, PR, RZ, 0x40 ;  /* 0x00000040ff0e7803 */ /* 0x000fe40000000000 */
[----:B------:R-:W-:Y:S02]  /*2050*/  ISETP.NE.AND P6, PT, R13, RZ, PT ;  /* 0x000000ff0d00720c */ /* 0x000fe40003fc5270 */
[----:B------:R-:W-:Y:S02]  /*2060*/  P2R R27, PR, RZ, 0x8 ;  /* 0x00000008ff1b7803 */ /* 0x000fe40000000000 */
[----:B------:R-:W-:Y:S02]  /*2070*/  ISETP.NE.AND P3, PT, R49, RZ, PT ;  /* 0x000000ff3100720c */ /* 0x000fe40003f65270 */
[----:B------:R-:W-:Y:S02]  /*2080*/  P2R R13, PR, RZ, 0x40 ;  /* 0x00000040ff0d7803 */ /* 0x000fe40000000000 */
[----:B------:R-:W-:-:S02]  /*2090*/  ISETP.NE.AND P6, PT, R60, RZ, PT ;  /* 0x000000ff3c00720c */ /* 0x000fc40003fc5270 */
[----:B------:R-:W-:Y:S02]  /*20a0*/  SEL R10, R37, 0x3, P3 ;  /* 0x00000003250a7807 */ /* 0x000fe40001800000 */
[----:B------:R-:W-:Y:S02]  /*20b0*/  P2R R37, PR, RZ, 0x40 ;  /* 0x00000040ff257803 */ /* 0x000fe40000000000 */
[----:B------:R-:W-:Y:S02]  /*20c0*/  ISETP.NE.AND P6, PT, R59, RZ, PT ;  /* 0x000000ff3b00720c */ /* 0x000fe40003fc5270 */
[----:B------:R-:W-:Y:S02]  /*20d0*/  SEL R11, R38, 0x3, P0 ;  /* 0x00000003260b7807 */ /* 0x000fe40000000000 */
        /* <DEDUP_REMOVED lines=20> */
[----:B------:R-:W-:Y:S02]  /*2220*/  SEL R11, R11, 0x4, P6 ;  /* 0x000000040b0b7807 */ /* 0x000fe40003000000 */
[----:B------:R-:W-:Y:S02]  /*2230*/  ISETP.NE.AND P6, PT, R39, RZ, PT ;  /* 0x000000ff2700720c */ /* 0x000fe40003fc5270 */
[----:B------:R-:W-:Y:S02]  /*2240*/  SEL R8, R8, 0x3, P4 ;  /* 0x0000000308087807 */ /* 0x000fe40002000000 */
[----:B------:R-:W-:Y:S02]  /*2250*/  SEL R10, R10, 0x4, P6 ;  /* 0x000000040a0a7807 */ /* 0x000fe40003000000 */
[----:B------:R-:W-:Y:S02]  /*2260*/  ISETP.NE.AND P6, PT, R41, RZ, PT ;  /* 0x000000ff2900720c */ /* 0x000fe40003fc5270 */
[----:B------:R-:W-:-:S02]  /*2270*/  ISETP.NE.AND P3, PT, R71, RZ, PT ;  /* 0x000000ff4700720c */ /* 0x000fc40003f65270 */
[----:B------:R-:W-:Y:S02]  /*2280*/  SEL R8, R8, 0x4, P6 ;  /* 0x0000000408087807 */ /* 0x000fe40003000000 */
[----:B------:R-:W-:Y:S02]  /*2290*/  P2R R25, PR, RZ, 0x20 ;  /* 0x00000020ff197803 */ /* 0x000fe40000000000 */
[----:B------:R-:W-:Y:S02]  /*22a0*/  SEL R0, R0, 0x4, P3 ;  /* 0x0000000400007807 */ /* 0x000fe40001800000 */
[----:B------:R-:W-:Y:S02]  /*22b0*/  ISETP.NE.AND P6, PT, R42, RZ, PT ;  /* 0x000000ff2a00720c */ /* 0x000fe40003fc5270 */
[----:B------:R-:W-:Y:S02]  /*22c0*/  ISETP.NE.AND P5, PT, R75, RZ, PT ;  /* 0x000000ff4b00720c */ /* 0x000fe40003fa5270 */
[----:B------:R-:W-:-:S02]  /*22d0*/  ISETP.NE.AND P4, PT, R72, RZ, PT ;  /* 0x000000ff4800720c */ /* 0x000fc40003f85270 */
[----:B------:R-:W-:Y:S02]  /*22e0*/  SEL R0, R0, 0x5, P6 ;  /* 0x0000000500007807 */ /* 0x000fe40003000000 */
[----:B------:R-:W-:Y:S02]  /*22f0*/  SEL R3, R3, 0x3, P5 ;  /* 0x0000000303037807 */ /* 0x000fe40002800000 */
[----:B------:R-:W-:Y:S02]  /*2300*/  SEL R9, R9, 0x4, P4 ;  /* 0x0000000409097807 */ /* 0x000fe40002000000 */
[----:B------:R-:W-:Y:S02]  /*2310*/  ISETP.NE.AND P6, PT, R43, RZ, PT ;  /* 0x000000ff2b00720c */ /* 0x000fe40003fc5270 */
[----:B------:R-:W-:Y:S02]  /*2320*/  ISETP.NE.AND P5, PT, R74, RZ, PT ;  /* 0x000000ff4a00720c */ /* 0x000fe40003fa5270 */
[----:B------:R-:W-:-:S02]  /*2330*/  SEL R9, R9, 0x5, P6 ;  /* 0x0000000509097807 */ /* 0x000fc40003000000 */
[----:B------:R-:W-:Y:S02]  /*2340*/  SEL R12, R12, 0x4, P5 ;  /* 0x000000040c0c7807 */ /* 0x000fe40002800000 */
[----:B------:R-:W-:Y:S02]  /*2350*/  ISETP.NE.AND P6, PT, R44, RZ, PT ;  /* 0x000000ff2c00720c */ /* 0x000fe40003fc5270 */
[----:B------:R-:W-:Y:S02]  /*2360*/  SEL R3, R3, 0x4, P2 ;  /* 0x0000000403037807 */ /* 0x000fe40001000000 */
[----:B------:R-:W-:Y:S02]  /*2370*/  SEL R12, R12, 0x5, P6 ;  /* 0x000000050c0c7807 */ /* 0x000fe40003000000 */
[----:B------:R-:W-:-:S04]  /*2380*/  ISETP.NE.AND P6, PT, R45, RZ, PT ;  /* 0x000000ff2d00720c */ /* 0x000fc80003fc5270 */
[----:B------:R-:W-:Y:S02]  /*2390*/  SEL R3, R3, 0x5, P6 ;  /* 0x0000000503037807 */ /* 0x000fe40003000000 */
[----:B------:R-:W-:-:S04]  /*23a0*/  ISETP.NE.AND P6, PT, R46, RZ, PT ;  /* 0x000000ff2e00720c */ /* 0x000fc80003fc5270 */
[----:B------:R-:W-:Y:S02]  /*23b0*/  SEL R8, R8, 0x5, P6 ;  /* 0x0000000508087807 */ /* 0x000fe40003000000 */
[----:B------:R-:W-:Y:S02]  /*23c0*/  ISETP.NE.AND P6, PT, R47, RZ, PT ;  /* 0x000000ff2f00720c */ /* 0x000fe40003fc5270 */
[----:B------:R-:W-:Y:S02]  /*23d0*/  ISETP.NE.AND P0, PT, R52, RZ, PT ;  /* 0x000000ff3400720c */ /* 0x000fe40003f05270 */
[----:B------:R-:W-:Y:S02]  /*23e0*/  SEL R10, R10, 0x5, P6 ;  /* 0x000000050a0a7807 */ /* 0x000fe40003000000 */
[----:B------:R-:W-:Y:S02]  /*23f0*/  ISETP.NE.AND P6, PT, R49, RZ, PT ;  /* 0x000000ff3100720c */ /* 0x000fe40003fc5270 */
[----:B------:R-:W-:-:S02]  /*2400*/  SEL R19, R19, 0x4, P0 ;  /* 0x0000000413137807 */ /* 0x000fc40000000000 */
[----:B------:R-:W-:Y:S02]  /*2410*/  SEL R11, R11, 0x5, P6 ;  /* 0x000000050b0b7807 */ /* 0x000fe40003000000 */
        /* <DEDUP_REMOVED lines=23> */
[----:B------:R-:W-:Y:S02]  /*2590*/  ISETP.NE.AND P5, PT, R25, RZ, PT ;  /* 0x000000ff1900720c */ /* 0x000fe40003fa5270 */
[----:B------:R-:W-:Y:S02]  /*25a0*/  SEL R25, R0, 0x8, P3 ;  /* 0x0000000800197807 */ /* 0x000fe40001800000 */
[----:B------:R-:W0:Y:S01]  /*25b0*/  S2R R0, SR_TID.X ;  /* 0x0000000000007919 */ /* 0x000e220000002100 */
[----:B------:R-:W1:Y:S01]  /*25c0*/  S2UR UR5, SR_CgaCtaId ;  /* 0x00000000000579c3 */ /* 0x000e620000008800 */
[----:B------:R-:W-:Y:S02]  /*25d0*/  ISETP.NE.AND P2, PT, R34, RZ, PT ;  /* 0x000000ff2200720c */ /* 0x000fe40003f45270 */
[----:B------:R-:W-:Y:S02]  /*25e0*/  ISETP.NE.AND P6, PT, R24, RZ, PT ;  /* 0x000000ff1800720c */ /* 0x000fe40003fc5270 */
[----:B------:R-:W-:Y:S01]  /*25f0*/  SEL R19, R3, 0x7, P2 ;  /* 0x0000000703137807 */ /* 0x000fe20001000000 */
[----:B------:R-:W2:Y:S01]  /*2600*/  S2R R73, SR_TID.X ;  /* 0x0000000000497919 */ /* 0x000ea20000002100 */
[----:B------:R-:W-:-:S02]  /*2610*/  ISETP.NE.AND P2, PT, R40, RZ, PT ;  /* 0x000000ff2800720c */ /* 0x000fc40003f45270 */
[----:B------:R-:W-:Y:S02]  /*2620*/  ISETP.NE.AND P0, PT, R16, RZ, PT ;  /* 0x000000ff1000720c */ /* 0x000fe40003f05270 */
[----:B------:R-:W-:Y:S02]  /*2630*/  SEL R9, R9, 0x7, P6 ;  /* 0x0000000709097807 */ /* 0x000fe40003000000 */
[----:B------:R-:W-:Y:S02]  /*2640*/  SEL R24, R8, 0x7, P2 ;  /* 0x0000000708187807 */ /* 0x000fe40001000000 */
[----:B------:R-:W-:Y:S02]  /*2650*/  ISETP.NE.AND P2, PT, R18, RZ, PT ;  /* 0x000000ff1200720c */ /* 0x000fe40003f45270 */
[----:B------:R-:W-:Y:S02]  /*2660*/  SEL R18, R9, 0x8, P0 ;  /* 0x0000000809127807 */ /* 0x000fe40000000000 */
[----:B------:R-:W-:Y:S01]  /*2670*/  ISETP.NE.AND P0, PT, R2, RZ, PT ;  /* 0x000000ff0200720c */ /* 0x000fe20003f05270 */
[----:B------:R-:W-:Y:S01]  /*2680*/  UMOV UR4, 0x400 ;  /* 0x0000040000047882 */ /* 0x000fe20000000000 */
[----:B------:R-:W-:Y:S01]  /*2690*/  ISETP.NE.AND P4, PT, R69, RZ, PT ;  /* 0x000000ff4500720c */ /* 0x000fe20003f85270 */
[----:B-1----:R-:W-:Y:S01]  /*26a0*/  UPRMT UR4, UR5, 0x654, UR4 ;  /* 0x0000065405047896 */ /* 0x002fe20008000004 */
[----:B0-----:R-:W-:-:S02]  /*26b0*/  IMAD.SHL.U32 R2, R0, 0x8, RZ ;  /* 0x0000000800027824 */ /* 0x001fc400078e00ff */
[----:B------:R-:W-:-:S03]  /*26c0*/  SEL R31, R13, 0x7, P4 ;  /* 0x000000070d1f7807 */ /* 0x000fc60002000000 */
[----:B------:R-:W-:Y:S02]  /*26d0*/  LOP3.LUT R2, R2, 0x3f8, RZ, 0xc0, !PT ;  /* 0x000003f802027812 */ /* 0x000fe400078ec0ff */
[----:B------:R-:W-:Y:S02]  /*26e0*/  ISETP.NE.AND P4, PT, R26, RZ, PT ;  /* 0x000000ff1a00720c */ /* 0x000fe40003f85270 */
[----:B------:R-:W-:Y:S01]  /*26f0*/  LEA R26, R2, UR4, 0x2 ;  /* 0x00000004021a7c11 */ /* 0x000fe2000f8e10ff */
[----:B--2---:R-:W-:Y:S01]  /*2700*/  IMAD.SHL.U32 R0, R73, 0x4, RZ ;  /* 0x0000000449007824 */ /* 0x004fe200078e00ff */
[----:B------:R-:W-:Y:S01]  /*2710*/  ISETP.NE.AND P1, PT, R33, RZ, PT ;  /* 0x000000ff2100720c */ /* 0x000fe20003f25270 */
[----:B------:R-:W0:Y:S02]  /*2720*/  LDC.64 R2, c[0x0][0x218] ;  /* 0x00008600ff027b82 */ /* 0x000e240000000a00 */
[----:B------:R-:W-:Y:S04]  /*2730*/  STS.128 [R26], R20 ;  /* 0x000000141a007388 */ /* 0x000fe80000000c00 */
[----:B------:R1:W-:Y:S01]  /*2740*/  STS.128 [R26+0x10], R4 ;  /* 0x000010041a007388 */ /* 0x0003e20000000c00 */
[----:B------:R-:W-:Y:S01]  /*2750*/  LOP3.LUT R0, R0, 0x1fc, RZ, 0xc0, !PT ;  /* 0x000001fc00007812 */ /* 0x000fe200078ec0ff */
[----:B------:R-:W-:Y:S01]  /*2760*/  BAR.SYNC.DEFER_BLOCKING 0x0 ;  /* 0x0000000000007b1d */ /* 0x000fe20000010000 */
[----:B------:R-:W-:-:S02]  /*2770*/  ISETP.NE.AND P3, PT, R27, RZ, PT ;  /* 0x000000ff1b00720c */ /* 0x000fc40003f65270 */
[----:B------:R-:W-:Y:S02]  /*2780*/  SEL R16, R12, 0x7, P1 ;  /* 0x000000070c107807 */ /* 0x000fe40000800000 */
[----:B------:R-:W-:Y:S01]  /*2790*/  LEA R27, R0, UR4, 0x2 ;  /* 0x00000004001b7c11 */ /* 0x000fe2000f8e10ff */
[----:B------:R-:W-:Y:S01]  /*27a0*/  ULDC.64 UR4, c[0x0][0x218] ;  /* 0x0000860000047ab9 */ /* 0x000fe20000000a00 */
[----:B------:R-:W-:-:S04]  /*27b0*/  ISETP.NE.AND P1, PT, R67, RZ, PT ;  /* 0x000000ff4300720c */ /* 0x000fc80003f25270 */
[----:B------:R-:W-:Y:S01]  /*27c0*/  SEL R28, R10, 0x7, P1 ;  /* 0x000000070a1c7807 */ /* 0x000fe20000800000 */
[----:B------:R-:W2:Y:S04]  /*27d0*/  LDS.128 R12, [R27] ;  /* 0x000000001b0c7984 */ /* 0x000ea80000000c00 */
[----:B------:R-:W3:Y:S01]  /*27e0*/  LDS.128 R8, [R27+0x800] ;  /* 0x000800001b087984 */ /* 0x000ee20000000c00 */
[----:B------:R-:W-:Y:S02]  /*27f0*/  ISETP.NE.AND P1, PT, R17, RZ, PT ;  /* 0x000000ff1100720c */ /* 0x000fe40003f25270 */
[----:B------:R-:W-:Y:S02]  /*2800*/  LOP3.LUT R17, R77, R0, RZ, 0xfc, !PT ;  /* 0x000000004d117212 */ /* 0x000fe400078efcff */
[----:B------:R-:W-:-:S02]  /*2810*/  LOP3.LUT R0, R77, 0x200, R0, 0xfe, !PT ;  /* 0x000002004d007812 */ /* 0x000fc400078efe00 */
[----:B------:R-:W-:Y:S02]  /*2820*/  SEL R16, R16, 0x8, P1 ;  /* 0x0000000810107807 */ /* 0x000fe40000800000 */
[----:B------:R-:W-:Y:S02]  /*2830*/  ISETP.GE.AND P1, PT, R17, 0x14d100, PT ;  /* 0x0014d1001100780c */ /* 0x000fe40003f26270 */
[----:B------:R-:W-:Y:S02]  /*2840*/  SEL R31, R31, 0x8, P3 ;  /* 0x000000081f1f7807 */ /* 0x000fe40001800000 */
[----:B------:R-:W-:Y:S02]  /*2850*/  ISETP.GE.AND P3, PT, R0, 0x14d100, PT ;  /* 0x0014d1000000780c */ /* 0x000fe40003f66270 */
[----:B------:R-:W-:Y:S02]  /*2860*/  SEL R19, R19, 0x8, P2 ;  /* 0x0000000813137807 */ /* 0x000fe40001000000 */
[----:B------:R-:W-:-:S02]  /*2870*/  SHF.R.S32.HI R32, RZ, 0x1f, R77 ;  /* 0x0000001fff207819 */ /* 0x000fc4000001144d */
[C---:B-1----:R-:W-:Y:S02]  /*2880*/  LEA R4, P2, R17.reuse, UR4, 0x2 ;  /* 0x0000000411047c11 */ /* 0x042fe4000f8410ff */
[----:B------:R-:W-:Y:S01]  /*2890*/  ISETP.NE.AND P6, PT, R48, RZ, PT ;  /* 0x000000ff3000720c */ /* 0x000fe20003fc5270 */
[C---:B0-----:R-:W-:Y:S01]  /*28a0*/  IMAD.WIDE R2, R17.reuse, 0x4, R2 ;  /* 0x0000000411027825 */ /* 0x041fe200078e0202 */
[----:B------:R-:W-:Y:S01]  /*28b0*/  LEA.HI.X R5, R17, UR5, R32, 0x2, P2 ;  /* 0x0000000511057c11 */ /* 0x000fe200090f1420 */
[----:B------:R-:W-:Y:S01]  /*28c0*/  ULDC.64 UR4, c[0x0][0x220] ;  /* 0x0000880000047ab9 */ /* 0x000fe20000000a00 */
[----:B------:R-:W-:Y:S02]  /*28d0*/  SEL R30, R30, 0x8, P4 ;  /* 0x000000081e1e7807 */ /* 0x000fe40002000000 */
[----:B------:R-:W-:Y:S02]  /*28e0*/  SEL R28, R28, 0x8, P5 ;  /* 0x000000081c1c7807 */ /* 0x000fe40002800000 */
[----:B------:R-:W-:-:S02]  /*28f0*/  SEL R7, R24, 0x8, P6 ;  /* 0x0000000818077807 */ /* 0x000fc40003000000 */
[----:B------:R-:W-:Y:S02]  /*2900*/  IADD3 R6, P2, R29, UR4, RZ ;  /* 0x000000041d067c10 */ /* 0x000fe4000ff5e0ff */
[----:B------:R-:W-:Y:S02]  /*2910*/  PRMT R25, R25, 0x3340, R18 ;  /* 0x0000334019197816 */ /* 0x000fe40000000012 */
[----:B------:R-:W-:Y:S01]  /*2920*/  PRMT R16, R16, 0x3340, R19 ;  /* 0x0000334010107816 */ /* 0x000fe20000000013 */
[----:B--2---:R0:W-:Y:S01]  /*2930*/  @!P1 STG.E.128 desc[UR6][R2.64], R12 ;  /* 0x0000000c02009986 */ /* 0x0041e2000c101d06 */
[----:B------:R-:W-:Y:S02]  /*2940*/  PRMT R30, R30, 0x3340, R31 ;  /* 0x000033401e1e7816 */ /* 0x000fe4000000001f */
[----:B------:R-:W-:Y:S01]  /*2950*/  PRMT R17, R7, 0x3340, R28 ;  /* 0x0000334007117816 */ /* 0x000fe2000000001c */
[----:B---3--:R0:W-:Y:S01]  /*2960*/  @!P3 STG.E.128 desc[UR6][R4.64+0x800], R8 ;  /* 0x000800080400b986 */ /* 0x0081e2000c101d06 */
[----:B------:R-:W-:-:S02]  /*2970*/  LEA.HI.X.SX32 R7, R29, UR5, 0x1, P2 ;  /* 0x000000051d077c11 */ /* 0x000fc400090f0eff */
[----:B------:R-:W-:Y:S02]  /*2980*/  PRMT R16, R25, 0x5410, R16 ;  /* 0x0000541019107816 */ /* 0x000fe40000000010 */
[----:B------:R-:W-:Y:S01]  /*2990*/  PRMT R17, R17, 0x5410, R30 ;  /* 0x0000541011117816 */ /* 0x000fe2000000001e */
[----:B0-----:R-:W-:Y:S06]  /*29a0*/  @P0 EXIT ;  /* 0x000000000000094d */ /* 0x001fec0003800000 */
[----:B------:R-:W-:Y:S01]  /*29b0*/  STG.E.64 desc[UR6][R6.64], R16 ;  /* 0x0000001006007986 */ /* 0x000fe2000c101b06 */
[----:B------:R-:W-:Y:S05]  /*29c0*/  EXIT ;  /* 0x000000000000794d */ /* 0x000fea0003800000 */
.L_x_0:
[----:B------:R-:W-:-:S00]  /*29d0*/  BRA `(.L_x_0) ;  /* 0xfffffffc00fc7947 */ /* 0x000fc0000383ffff */
[----:B------:R-:W-:-:S00]  /*29e0*/  NOP ;  /* 0x0000000000007918 */ /* 0x000fc00000000000 */
        /* <DEDUP_REMOVED lines=9> */
.L_x_1:


//--------------------- .nv.shared.triton_poi_fused_max_pool2d_with_indices_21 --------------------------
	.section	.nv.shared.triton_poi_fused_max_pool2d_with_indices_21,"aw",@nobits
	.sectionflags	@""
	.align	16
	.zero		1024


//--------------------- .nv.constant0.triton_poi_fused_max_pool2d_with_indices_21 --------------------------
	.section	.nv.constant0.triton_poi_fused_max_pool2d_with_indices_21,"a",@progbits
	.sectionflags	@""
	.align	4
.nv.constant0.triton_poi_fused_max_pool2d_with_indices_21:
	.zero		556
